//
// Generated by NVIDIA NVVM Compiler
//
// Compiler Build ID: CL-36424714
// Cuda compilation tools, release 13.0, V13.0.88
// Based on NVVM 20.0.0
//

.version 9.0
.target sm_100
.address_size 64

	// .globl	_Z15matrixMulKernelPfS_S_4dim3S0_

.visible .entry _Z15matrixMulKernelPfS_S_4dim3S0_(
	.param .u64 .ptr .align 1 _Z15matrixMulKernelPfS_S_4dim3S0__param_0,
	.param .u64 .ptr .align 1 _Z15matrixMulKernelPfS_S_4dim3S0__param_1,
	.param .u64 .ptr .align 1 _Z15matrixMulKernelPfS_S_4dim3S0__param_2,
	.param .align 4 .b8 _Z15matrixMulKernelPfS_S_4dim3S0__param_3[12],
	.param .align 4 .b8 _Z15matrixMulKernelPfS_S_4dim3S0__param_4[12]
)
{
	.reg .pred 	%p<13>;
	.reg .b32 	%r<93>;
	.reg .b32 	%f<68>;
	.reg .b64 	%rd<69>;

	ld.param.u32 	%r1, [_Z15matrixMulKernelPfS_S_4dim3S0__param_3];
	ld.param.u32 	%r3, [_Z15matrixMulKernelPfS_S_4dim3S0__param_4+4];
	ld.param.u32 	%r2, [_Z15matrixMulKernelPfS_S_4dim3S0__param_4];
	ld.param.u32 	%r47, [_Z15matrixMulKernelPfS_S_4dim3S0__param_3+4];
	ld.param.u64 	%rd4, [_Z15matrixMulKernelPfS_S_4dim3S0__param_0];
	ld.param.u64 	%rd5, [_Z15matrixMulKernelPfS_S_4dim3S0__param_1];
	ld.param.u64 	%rd3, [_Z15matrixMulKernelPfS_S_4dim3S0__param_2];
	cvta.to.global.u64 	%rd1, %rd5;
	cvta.to.global.u64 	%rd2, %rd4;
	mov.u32 	%r48, %ctaid.y;
	mov.u32 	%r49, %ntid.y;
	mov.u32 	%r50, %tid.y;
	mad.lo.s32 	%r4, %r48, %r49, %r50;
	mov.u32 	%r51, %ctaid.x;
	mov.u32 	%r52, %ntid.x;
	mul.lo.s32 	%r5, %r51, %r52;
	mov.u32 	%r6, %tid.x;
	add.s32 	%r7, %r5, %r6;
	setp.ge.u32 	%p1, %r4, %r47;
	setp.ge.u32 	%p2, %r7, %r2;
	or.pred  	%p3, %p1, %p2;
	@%p3 bra 	$L__BB0_14;
	setp.eq.s32 	%p4, %r3, 0;
	mov.f32 	%f67, 0f00000000;
	@%p4 bra 	$L__BB0_13;
	mul.lo.s32 	%r8, %r1, %r4;
	and.b32  	%r9, %r3, 7;
	setp.lt.u32 	%p5, %r3, 8;
	mov.f32 	%f67, 0f00000000;
	mov.b32 	%r91, 0;
	@%p5 bra 	$L__BB0_5;
	and.b32  	%r91, %r3, -8;
	neg.s32 	%r89, %r91;
	add.s32 	%r54, %r2, %r6;
	add.s32 	%r88, %r54, %r5;
	shl.b32 	%r13, %r2, 3;
	shl.b32 	%r55, %r2, 1;
	add.s32 	%r87, %r7, %r55;
	mad.lo.s32 	%r86, %r2, 3, %r7;
	shl.b32 	%r56, %r2, 2;
	add.s32 	%r85, %r7, %r56;
	mad.lo.s32 	%r84, %r2, 5, %r7;
	mad.lo.s32 	%r83, %r2, 6, %r7;
	mad.lo.s32 	%r82, %r2, 7, %r7;
	add.s32 	%r80, %r8, 3;
	mov.f32 	%f67, 0f00000000;
	mov.u32 	%r81, %r7;
$L__BB0_4:
	.pragma "nounroll";
	add.s32 	%r57, %r80, -3;
	mul.wide.u32 	%rd6, %r57, 4;
	add.s64 	%rd7, %rd2, %rd6;
	ld.global.f32 	%f17, [%rd7];
	mul.wide.u32 	%rd8, %r81, 4;
	add.s64 	%rd9, %rd1, %rd8;
	ld.global.f32 	%f18, [%rd9];
	fma.rn.f32 	%f19, %f17, %f18, %f67;
	add.s32 	%r58, %r80, -2;
	mul.wide.u32 	%rd10, %r58, 4;
	add.s64 	%rd11, %rd2, %rd10;
	ld.global.f32 	%f20, [%rd11];
	mul.wide.u32 	%rd12, %r88, 4;
	add.s64 	%rd13, %rd1, %rd12;
	ld.global.f32 	%f21, [%rd13];
	fma.rn.f32 	%f22, %f20, %f21, %f19;
	add.s32 	%r59, %r80, -1;
	mul.wide.u32 	%rd14, %r59, 4;
	add.s64 	%rd15, %rd2, %rd14;
	ld.global.f32 	%f23, [%rd15];
	mul.wide.u32 	%rd16, %r87, 4;
	add.s64 	%rd17, %rd1, %rd16;
	ld.global.f32 	%f24, [%rd17];
	fma.rn.f32 	%f25, %f23, %f24, %f22;
	add.s32 	%r60, %r80, 4;
	mul.wide.u32 	%rd18, %r80, 4;
	add.s64 	%rd19, %rd2, %rd18;
	ld.global.f32 	%f26, [%rd19];
	mul.wide.u32 	%rd20, %r86, 4;
	add.s64 	%rd21, %rd1, %rd20;
	ld.global.f32 	%f27, [%rd21];
	fma.rn.f32 	%f28, %f26, %f27, %f25;
	add.s32 	%r61, %r80, 1;
	mul.wide.u32 	%rd22, %r61, 4;
	add.s64 	%rd23, %rd2, %rd22;
	ld.global.f32 	%f29, [%rd23];
	mul.wide.u32 	%rd24, %r85, 4;
	add.s64 	%rd25, %rd1, %rd24;
	ld.global.f32 	%f30, [%rd25];
	fma.rn.f32 	%f31, %f29, %f30, %f28;
	add.s32 	%r62, %r80, 2;
	mul.wide.u32 	%rd26, %r62, 4;
	add.s64 	%rd27, %rd2, %rd26;
	ld.global.f32 	%f32, [%rd27];
	mul.wide.u32 	%rd28, %r84, 4;
	add.s64 	%rd29, %rd1, %rd28;
	ld.global.f32 	%f33, [%rd29];
	fma.rn.f32 	%f34, %f32, %f33, %f31;
	add.s32 	%r63, %r80, 3;
	mul.wide.u32 	%rd30, %r63, 4;
	add.s64 	%rd31, %rd2, %rd30;
	ld.global.f32 	%f35, [%rd31];
	mul.wide.u32 	%rd32, %r83, 4;
	add.s64 	%rd33, %rd1, %rd32;
	ld.global.f32 	%f36, [%rd33];
	fma.rn.f32 	%f37, %f35, %f36, %f34;
	mul.wide.u32 	%rd34, %r60, 4;
	add.s64 	%rd35, %rd2, %rd34;
	ld.global.f32 	%f38, [%rd35];
	mul.wide.u32 	%rd36, %r82, 4;
	add.s64 	%rd37, %rd1, %rd36;
	ld.global.f32 	%f39, [%rd37];
	fma.rn.f32 	%f67, %f38, %f39, %f37;
	add.s32 	%r89, %r89, 8;
	add.s32 	%r88, %r88, %r13;
	add.s32 	%r87, %r87, %r13;
	add.s32 	%r86, %r86, %r13;
	add.s32 	%r85, %r85, %r13;
	add.s32 	%r84, %r84, %r13;
	add.s32 	%r83, %r83, %r13;
	add.s32 	%r82, %r82, %r13;
	add.s32 	%r81, %r81, %r13;
	add.s32 	%r80, %r80, 8;
	setp.ne.s32 	%p6, %r89, 0;
	@%p6 bra 	$L__BB0_4;
$L__BB0_5:
	setp.eq.s32 	%p7, %r9, 0;
	@%p7 bra 	$L__BB0_13;
	and.b32  	%r42, %r3, 3;
	setp.lt.u32 	%p8, %r9, 4;
	@%p8 bra 	$L__BB0_8;
	add.s32 	%r64, %r91, %r8;
	mul.wide.u32 	%rd38, %r64, 4;
	add.s64 	%rd39, %rd2, %rd38;
	ld.global.f32 	%f41, [%rd39];
	mad.lo.s32 	%r65, %r91, %r2, %r7;
	mul.wide.u32 	%rd40, %r65, 4;
	add.s64 	%rd41, %rd1, %rd40;
	ld.global.f32 	%f42, [%rd41];
	fma.rn.f32 	%f43, %f41, %f42, %f67;
	add.s32 	%r66, %r64, 1;
	mul.wide.u32 	%rd42, %r66, 4;
	add.s64 	%rd43, %rd2, %rd42;
	ld.global.f32 	%f44, [%rd43];
	add.s32 	%r67, %r65, %r2;
	mul.wide.u32 	%rd44, %r67, 4;
	add.s64 	%rd45, %rd1, %rd44;
	ld.global.f32 	%f45, [%rd45];
	fma.rn.f32 	%f46, %f44, %f45, %f43;
	add.s32 	%r68, %r64, 2;
	mul.wide.u32 	%rd46, %r68, 4;
	add.s64 	%rd47, %rd2, %rd46;
	ld.global.f32 	%f47, [%rd47];
	add.s32 	%r69, %r67, %r2;
	mul.wide.u32 	%rd48, %r69, 4;
	add.s64 	%rd49, %rd1, %rd48;
	ld.global.f32 	%f48, [%rd49];
	fma.rn.f32 	%f49, %f47, %f48, %f46;
	add.s32 	%r70, %r64, 3;
	mul.wide.u32 	%rd50, %r70, 4;
	add.s64 	%rd51, %rd2, %rd50;
	ld.global.f32 	%f50, [%rd51];
	add.s32 	%r71, %r69, %r2;
	mul.wide.u32 	%rd52, %r71, 4;
	add.s64 	%rd53, %rd1, %rd52;
	ld.global.f32 	%f51, [%rd53];
	fma.rn.f32 	%f67, %f50, %f51, %f49;
	add.s32 	%r91, %r91, 4;
$L__BB0_8:
	setp.eq.s32 	%p9, %r42, 0;
	@%p9 bra 	$L__BB0_13;
	setp.eq.s32 	%p10, %r42, 1;
	@%p10 bra 	$L__BB0_11;
	add.s32 	%r72, %r91, %r8;
	mul.wide.u32 	%rd54, %r72, 4;
	add.s64 	%rd55, %rd2, %rd54;
	ld.global.f32 	%f53, [%rd55];
	mad.lo.s32 	%r73, %r91, %r2, %r7;
	mul.wide.u32 	%rd56, %r73, 4;
	add.s64 	%rd57, %rd1, %rd56;
	ld.global.f32 	%f54, [%rd57];
	fma.rn.f32 	%f55, %f53, %f54, %f67;
	add.s32 	%r74, %r72, 1;
	mul.wide.u32 	%rd58, %r74, 4;
	add.s64 	%rd59, %rd2, %rd58;
	ld.global.f32 	%f56, [%rd59];
	add.s32 	%r75, %r73, %r2;
	mul.wide.u32 	%rd60, %r75, 4;
	add.s64 	%rd61, %rd1, %rd60;
	ld.global.f32 	%f57, [%rd61];
	fma.rn.f32 	%f67, %f56, %f57, %f55;
	add.s32 	%r91, %r91, 2;
$L__BB0_11:
	and.b32  	%r76, %r3, 1;
	setp.eq.b32 	%p11, %r76, 1;
	not.pred 	%p12, %p11;
	@%p12 bra 	$L__BB0_13;
	add.s32 	%r77, %r91, %r8;
	mul.wide.u32 	%rd62, %r77, 4;
	add.s64 	%rd63, %rd2, %rd62;
	ld.global.f32 	%f58, [%rd63];
	mad.lo.s32 	%r78, %r91, %r2, %r7;
	mul.wide.u32 	%rd64, %r78, 4;
	add.s64 	%rd65, %rd1, %rd64;
	ld.global.f32 	%f59, [%rd65];
	fma.rn.f32 	%f67, %f58, %f59, %f67;
$L__BB0_13:
	mad.lo.s32 	%r79, %r2, %r4, %r7;
	cvta.to.global.u64 	%rd66, %rd3;
	mul.wide.u32 	%rd67, %r79, 4;
	add.s64 	%rd68, %rd66, %rd67;
	st.global.f32 	[%rd68], %f67;
$L__BB0_14:
	ret;

}
	// .globl	_Z21floatArrScalingKernelPffi
.visible .entry _Z21floatArrScalingKernelPffi(
	.param .u64 .ptr .align 1 _Z21floatArrScalingKernelPffi_param_0,
	.param .f32 _Z21floatArrScalingKernelPffi_param_1,
	.param .u32 _Z21floatArrScalingKernelPffi_param_2
)
{
	.reg .pred 	%p<2>;
	.reg .b32 	%r<6>;
	.reg .b32 	%f<4>;
	.reg .b64 	%rd<5>;

	ld.param.u64 	%rd1, [_Z21floatArrScalingKernelPffi_param_0];
	ld.param.f32 	%f1, [_Z21floatArrScalingKernelPffi_param_1];
	ld.param.u32 	%r2, [_Z21floatArrScalingKernelPffi_param_2];
	mov.u32 	%r3, %ctaid.x;
	mov.u32 	%r4, %ntid.x;
	mov.u32 	%r5, %tid.x;
	mad.lo.s32 	%r1, %r3, %r4, %r5;
	setp.ge.s32 	%p1, %r1, %r2;
	@%p1 bra 	$L__BB1_2;
	cvta.to.global.u64 	%rd2, %rd1;
	mul.wide.s32 	%rd3, %r1, 4;
	add.s64 	%rd4, %rd2, %rd3;
	ld.global.f32 	%f2, [%rd4];
	mul.f32 	%f3, %f1, %f2;
	st.global.f32 	[%rd4], %f3;
$L__BB1_2:
	ret;

}


// ===== COMPILED SASS (sm_100) =====

	.target	sm_100

	.elftype	@"ET_EXEC"


//--------------------- .note.nv.tkinfo           --------------------------
	.section	.note.nv.tkinfo,"",@"SHT_NOTE"
	.sectionflags	@"SHF_NOTE_NV_TKINFO"
	.tkinfo
        /*0018*/ 	.word	0x00000002
        /*0030*/ 	.string	""
        /*0030*/ 	.string	"ptxas"
        /*0030*/ 	.string	"Cuda compilation tools, release 13.0, V13.0.88"
        /*0030*/ 	.string	"Build cuda_13.0.r13.0/compiler.36424714_0"
        /*0030*/ 	.string	"-arch sm_100 -m 64 "



//--------------------- .note.nv.cuinfo           --------------------------
	.section	.note.nv.cuinfo,"",@"SHT_NOTE"
	.sectionflags	@"SHF_NOTE_NV_CUINFO"
        /*0018*/ 	.short	0x0002
        /*001a*/ 	.short	0x0064
        /*001c*/ 	.short	0x0082
	.zero		2


//--------------------- .nv.info                  --------------------------
	.section	.nv.info,"",@"SHT_CUDA_INFO"
	.align	4


	//----- nvinfo : EIATTR_REGCOUNT
	.align		4
        /*0000*/ 	.byte	0x04, 0x2f
        /*0002*/ 	.short	(.L_1 - .L_0)
	.align		4
.L_0:
        /*0004*/ 	.word	index@(_Z15matrixMulKernelPfS_S_4dim3S0_)
        /*0008*/ 	.word	0x00000020


	//----- nvinfo : EIATTR_FRAME_SIZE
	.align		4
.L_1:
        /*000c*/ 	.byte	0x04, 0x11
        /*000e*/ 	.short	(.L_3 - .L_2)
	.align		4
.L_2:
        /*0010*/ 	.word	index@(_Z15matrixMulKernelPfS_S_4dim3S0_)
        /*0014*/ 	.word	0x00000000


	//----- nvinfo : EIATTR_REGCOUNT
	.align		4
.L_3:
        /*0018*/ 	.byte	0x04, 0x2f
        /*001a*/ 	.short	(.L_5 - .L_4)
	.align		4
.L_4:
        /*001c*/ 	.word	index@(_Z21floatArrScalingKernelPffi)
        /*0020*/ 	.word	0x00000008


	//----- nvinfo : EIATTR_FRAME_SIZE
	.align		4
.L_5:
        /*0024*/ 	.byte	0x04, 0x11
        /*0026*/ 	.short	(.L_7 - .L_6)
	.align		4
.L_6:
        /*0028*/ 	.word	index@(_Z21floatArrScalingKernelPffi)
        /*002c*/ 	.word	0x00000000


	//----- nvinfo : EIATTR_MIN_STACK_SIZE
	.align		4
.L_7:
        /*0030*/ 	.byte	0x04, 0x12
        /*0032*/ 	.short	(.L_9 - .L_8)
	.align		4
.L_8:
        /*0034*/ 	.word	index@(_Z21floatArrScalingKernelPffi)
        /*0038*/ 	.word	0x00000000


	//----- nvinfo : EIATTR_MIN_STACK_SIZE
	.align		4
.L_9:
        /*003c*/ 	.byte	0x04, 0x12
        /*003e*/ 	.short	(.L_11 - .L_10)
	.align		4
.L_10:
        /*0040*/ 	.word	index@(_Z15matrixMulKernelPfS_S_4dim3S0_)
        /*0044*/ 	.word	0x00000000
.L_11:


//--------------------- .nv.compat                --------------------------
	.section	.nv.compat,"",@"SHT_CUDA_COMPAT_INFO"
	.align	4
        /*0000*/ 	.byte	0x02, 0x09, 0x00, 0x00, 0x02, 0x02, 0x01, 0x00, 0x02, 0x05, 0x05, 0x00, 0x03, 0x07, 0x01, 0x01
        /*0010*/ 	.byte	0x02, 0x03, 0x00, 0x00, 0x02, 0x06, 0x01, 0x00, 0x04, 0x0b, 0x08, 0x00, 0x09, 0x00, 0x00, 0x00
        /*0020*/ 	.byte	0x00, 0x00, 0x00, 0x00


//--------------------- .nv.info._Z21floatArrScalingKernelPffi --------------------------
	.section	.nv.info._Z21floatArrScalingKernelPffi,"",@"SHT_CUDA_INFO"
	.sectionflags	@""
	.align	4


	//----- nvinfo : EIATTR_CUDA_API_VERSION
	.align		4
        /*0000*/ 	.byte	0x04, 0x37
        /*0002*/ 	.short	(.L_13 - .L_12)
.L_12:
        /*0004*/ 	.word	0x00000082


	//----- nvinfo : EIATTR_KPARAM_INFO
	.align		4
.L_13:
        /*0008*/ 	.byte	0x04, 0x17
        /*000a*/ 	.short	(.L_15 - .L_14)
.L_14:
        /*000c*/ 	.word	0x00000000
        /*0010*/ 	.short	0x0002
        /*0012*/ 	.short	0x000c
        /*0014*/ 	.byte	0x00, 0xf0, 0x11, 0x00


	//----- nvinfo : EIATTR_KPARAM_INFO
	.align		4
.L_15:
        /*0018*/ 	.byte	0x04, 0x17
        /*001a*/ 	.short	(.L_17 - .L_16)
.L_16:
        /*001c*/ 	.word	0x00000000
        /*0020*/ 	.short	0x0001
        /*0022*/ 	.short	0x0008
        /*0024*/ 	.byte	0x00, 0xf0, 0x11, 0x00


	//----- nvinfo : EIATTR_KPARAM_INFO
	.align		4
.L_17:
        /*0028*/ 	.byte	0x04, 0x17
        /*002a*/ 	.short	(.L_19 - .L_18)
.L_18:
        /*002c*/ 	.word	0x00000000
        /*0030*/ 	.short	0x0000
        /*0032*/ 	.short	0x0000
        /*0034*/ 	.byte	0x00, 0xf5, 0x21, 0x00


	//----- nvinfo : EIATTR_SPARSE_MMA_MASK
	.align		4
.L_19:
        /*0038*/ 	.byte	0x03, 0x50
        /*003a*/ 	.short	0x0000


	//----- nvinfo : EIATTR_MAXREG_COUNT
	.align		4
        /*003c*/ 	.byte	0x03, 0x1b
        /*003e*/ 	.short	0x00ff


	//----- nvinfo : EIATTR_MERCURY_ISA_VERSION
	.align		4
        /*0040*/ 	.byte	0x03, 0x5f
        /*0042*/ 	.short	0x0101


	//----- nvinfo : EIATTR_VRC_CTA_INIT_COUNT
	.align		4
        /*0044*/ 	.byte	0x02, 0x4a
	.zero		1
	.zero		1


	//----- nvinfo : EIATTR_EXIT_INSTR_OFFSETS
	.align		4
        /*0048*/ 	.byte	0x04, 0x1c
        /*004a*/ 	.short	(.L_21 - .L_20)


	//   ....[0]....
.L_20:
        /*004c*/ 	.word	0x00000070


	//   ....[1]....
        /*0050*/ 	.word	0x000000f0


	//----- nvinfo : EIATTR_CBANK_PARAM_SIZE
	.align		4
.L_21:
        /*0054*/ 	.byte	0x03, 0x19
        /*0056*/ 	.short	0x0010


	//----- nvinfo : EIATTR_PARAM_CBANK
	.align		4
        /*0058*/ 	.byte	0x04, 0x0a
        /*005a*/ 	.short	(.L_23 - .L_22)
	.align		4
.L_22:
        /*005c*/ 	.word	index@(.nv.constant0._Z21floatArrScalingKernelPffi)
        /*0060*/ 	.short	0x0380
        /*0062*/ 	.short	0x0010


	//----- nvinfo : EIATTR_SW_WAR
	.align		4
.L_23:
        /*0064*/ 	.byte	0x04, 0x36
        /*0066*/ 	.short	(.L_25 - .L_24)
.L_24:
        /*0068*/ 	.word	0x00000008
.L_25:


//--------------------- .nv.info._Z15matrixMulKernelPfS_S_4dim3S0_ --------------------------
	.section	.nv.info._Z15matrixMulKernelPfS_S_4dim3S0_,"",@"SHT_CUDA_INFO"
	.sectionflags	@""
	.align	4


	//----- nvinfo : EIATTR_CUDA_API_VERSION
	.align		4
        /*0000*/ 	.byte	0x04, 0x37
        /*0002*/ 	.short	(.L_27 - .L_26)
.L_26:
        /*0004*/ 	.word	0x00000082


	//----- nvinfo : EIATTR_KPARAM_INFO
	.align		4
.L_27:
        /*0008*/ 	.byte	0x04, 0x17
        /*000a*/ 	.short	(.L_29 - .L_28)
.L_28:
        /*000c*/ 	.word	0x00000000
        /*0010*/ 	.short	0x0004
        /*0012*/ 	.short	0x0024
        /*0014*/ 	.byte	0x00, 0xf0, 0x31, 0x00


	//----- nvinfo : EIATTR_KPARAM_INFO
	.align		4
.L_29:
        /*0018*/ 	.byte	0x04, 0x17
        /*001a*/ 	.short	(.L_31 - .L_30)
.L_30:
        /*001c*/ 	.word	0x00000000
        /*0020*/ 	.short	0x0003
        /*0022*/ 	.short	0x0018
        /*0024*/ 	.byte	0x00, 0xf0, 0x31, 0x00


	//----- nvinfo : EIATTR_KPARAM_INFO
	.align		4
.L_31:
        /*0028*/ 	.byte	0x04, 0x17
        /*002a*/ 	.short	(.L_33 - .L_32)
.L_32:
        /*002c*/ 	.word	0x00000000
        /*0030*/ 	.short	0x0002
        /*0032*/ 	.short	0x0010
        /*0034*/ 	.byte	0x00, 0xf5, 0x21, 0x00


	//----- nvinfo : EIATTR_KPARAM_INFO
	.align		4
.L_33:
        /*0038*/ 	.byte	0x04, 0x17
        /*003a*/ 	.short	(.L_35 - .L_34)
.L_34:
        /*003c*/ 	.word	0x00000000
        /*0040*/ 	.short	0x0001
        /*0042*/ 	.short	0x0008
        /*0044*/ 	.byte	0x00, 0xf5, 0x21, 0x00


	//----- nvinfo : EIATTR_KPARAM_INFO
	.align		4
.L_35:
        /*0048*/ 	.byte	0x04, 0x17
        /*004a*/ 	.short	(.L_37 - .L_36)
.L_36:
        /*004c*/ 	.word	0x00000000
        /*0050*/ 	.short	0x0000
        /*0052*/ 	.short	0x0000
        /*0054*/ 	.byte	0x00, 0xf5, 0x21, 0x00


	//----- nvinfo : EIATTR_SPARSE_MMA_MASK
	.align		4
.L_37:
        /*0058*/ 	.byte	0x03, 0x50
        /*005a*/ 	.short	0x0000


	//----- nvinfo : EIATTR_MAXREG_COUNT
	.align		4
        /*005c*/ 	.byte	0x03, 0x1b
        /*005e*/ 	.short	0x00ff


	//----- nvinfo : EIATTR_MERCURY_ISA_VERSION
	.align		4
        /*0060*/ 	.byte	0x03, 0x5f
        /*0062*/ 	.short	0x0101


	//----- nvinfo : EIATTR_VRC_CTA_INIT_COUNT
	.align		4
        /*0064*/ 	.byte	0x02, 0x4a
	.zero		1
	.zero		1


	//----- nvinfo : EIATTR_EXIT_INSTR_OFFSETS
	.align		4
        /*0068*/ 	.byte	0x04, 0x1c
        /*006a*/ 	.short	(.L_39 - .L_38)


	//   ....[0]....
.L_38:
        /*006c*/ 	.word	0x000000e0


	//   ....[1]....
        /*0070*/ 	.word	0x00000ad0


	//----- nvinfo : EIATTR_CBANK_PARAM_SIZE
	.align		4
.L_39:
        /*0074*/ 	.byte	0x03, 0x19
        /*0076*/ 	.short	0x0030


	//----- nvinfo : EIATTR_PARAM_CBANK
	.align		4
        /*0078*/ 	.byte	0x04, 0x0a
        /*007a*/ 	.short	(.L_41 - .L_40)
	.align		4
.L_40:
        /*007c*/ 	.word	index@(.nv.constant0._Z15matrixMulKernelPfS_S_4dim3S0_)
        /*0080*/ 	.short	0x0380
        /*0082*/ 	.short	0x0030


	//----- nvinfo : EIATTR_SW_WAR
	.align		4
.L_41:
        /*0084*/ 	.byte	0x04, 0x36
        /*0086*/ 	.short	(.L_43 - .L_42)
.L_42:
        /*0088*/ 	.word	0x00000008
.L_43:


//--------------------- .nv.callgraph             --------------------------
	.section	.nv.callgraph,"",@"SHT_CUDA_CALLGRAPH"
	.align	4
	.sectionentsize	8
	.align		4
        /*0000*/ 	.word	0x00000000
	.align		4
        /*0004*/ 	.word	0xffffffff
	.align		4
        /*0008*/ 	.word	0x00000000
	.align		4
        /*000c*/ 	.word	0xfffffffe
	.align		4
        /*0010*/ 	.word	0x00000000
	.align		4
        /*0014*/ 	.word	0xfffffffd
	.align		4
        /*0018*/ 	.word	0x00000000
	.align		4
        /*001c*/ 	.word	0xfffffffc


//--------------------- .text._Z21floatArrScalingKernelPffi --------------------------
	.section	.text._Z21floatArrScalingKernelPffi,"ax",@progbits
	.align	128
        .global         _Z21floatArrScalingKernelPffi
        .type           _Z21floatArrScalingKernelPffi,@function
        .size           _Z21floatArrScalingKernelPffi,(.L_x_6 - _Z21floatArrScalingKernelPffi)
        .other          _Z21floatArrScalingKernelPffi,@"STO_CUDA_ENTRY STV_DEFAULT"
_Z21floatArrScalingKernelPffi:
.text._Z21floatArrScalingKernelPffi:
[----:B------:R-:W-:Y:S01]  /*0000*/  LDC R1, c[0x0][0x37c] ;  /* 0x0000df00ff017b82 */ /* 0x000fe20000000800 */
[----:B------:R-:W0:Y:S07]  /*0010*/  S2R R0, SR_TID.X ;  /* 0x0000000000007919 */ /* 0x000e2e0000002100 */
[----:B------:R-:W0:Y:S01]  /*0020*/  S2UR UR4, SR_CTAID.X ;  /* 0x00000000000479c3 */ /* 0x000e220000002500 */
[----:B------:R-:W1:Y:S07]  /*0030*/  LDCU UR5, c[0x0][0x38c] ;  /* 0x00007180ff0577ac */ /* 0x000e6e0008000800 */
[----:B------:R-:W0:Y:S02]  /*0040*/  LDC R5, c[0x0][0x360] ;  /* 0x0000d800ff057b82 */ /* 0x000e240000000800 */
[----:B0-----:R-:W-:-:S05]  /*0050*/  IMAD R5, R5, UR4, R0 ;  /* 0x0000000405057c24 */ /* 0x001fca000f8e0200 */
[----:B-1----:R-:W-:-:S13]  /*0060*/  ISETP.GE.AND P0, PT, R5, UR5, PT ;  /* 0x0000000505007c0c */ /* 0x002fda000bf06270 */
[----:B------:R-:W-:Y:S05]  /*0070*/  @P0 EXIT ;  /* 0x000000000000094d */ /* 0x000fea0003800000 */
[----:B------:R-:W0:Y:S01]  /*0080*/  LDC.64 R2, c[0x0][0x380] ;  /* 0x0000e000ff027b82 */ /* 0x000e220000000a00 */
[----:B------:R-:W1:Y:S01]  /*0090*/  LDCU.64 UR4, c[0x0][0x358] ;  /* 0x00006b00ff0477ac */ /* 0x000e620008000a00 */
[----:B------:R-:W2:Y:S01]  /*00a0*/  LDCU UR6, c[0x0][0x388] ;  /* 0x00007100ff0677ac */ /* 0x000ea20008000800 */
[----:B0-----:R-:W-:-:S05]  /*00b0*/  IMAD.WIDE R2, R5, 0x4, R2 ;  /* 0x0000000405027825 */ /* 0x001fca00078e0202 */
[----:B-1----:R-:W2:Y:S02]  /*00c0*/  LDG.E R0, desc[UR4][R2.64] ;  /* 0x0000000402007981 */ /* 0x002ea4000c1e1900 */
[----:B--2---:R-:W-:-:S05]  /*00d0*/  FMUL R5, R0, UR6 ;  /* 0x0000000600057c20 */ /* 0x004fca0008400000 */
[----:B------:R-:W-:Y:S01]  /*00e0*/  STG.E desc[UR4][R2.64], R5 ;  /* 0x0000000502007986 */ /* 0x000fe2000c101904 */
[----:B------:R-:W-:Y:S05]  /*00f0*/  EXIT ;  /* 0x000000000000794d */ /* 0x000fea0003800000 */
.L_x_0:
[----:B------:R-:W-:-:S00]  /*0100*/  BRA `(.L_x_0) ;  /* 0xfffffffc00fc7947 */ /* 0x000fc0000383ffff */
[----:B------:R-:W-:-:S00]  /*0110*/  NOP ;  /* 0x0000000000007918 */ /* 0x000fc00000000000 */
        /* <DEDUP_REMOVED lines=14> */
.L_x_6:


//--------------------- .text._Z15matrixMulKernelPfS_S_4dim3S0_ --------------------------
	.section	.text._Z15matrixMulKernelPfS_S_4dim3S0_,"ax",@progbits
	.align	128
        .global         _Z15matrixMulKernelPfS_S_4dim3S0_
        .type           _Z15matrixMulKernelPfS_S_4dim3S0_,@function
        .size           _Z15matrixMulKernelPfS_S_4dim3S0_,(.L_x_7 - _Z15matrixMulKernelPfS_S_4dim3S0_)
        .other          _Z15matrixMulKernelPfS_S_4dim3S0_,@"STO_CUDA_ENTRY STV_DEFAULT"
_Z15matrixMulKernelPfS_S_4dim3S0_:
.text._Z15matrixMulKernelPfS_S_4dim3S0_:
[----:B------:R-:W-:Y:S01]  /*0000*/  LDC R1, c[0x0][0x37c] ;  /* 0x0000df00ff017b82 */ /* 0x000fe20000000800 */
[----:B------:R-:W0:Y:S07]  /*0010*/  S2R R9, SR_TID.X ;  /* 0x0000000000097919 */ /* 0x000e2e0000002100 */
[----:B------:R-:W1:Y:S01]  /*0020*/  S2UR UR4, SR_CTAID.X ;  /* 0x00000000000479c3 */ /* 0x000e620000002500 */
[----:B------:R-:W2:Y:S01]  /*0030*/  LDCU UR7, c[0x0][0x39c] ;  /* 0x00007380ff0777ac */ /* 0x000ea20008000800 */
[----:B------:R-:W3:Y:S06]  /*0040*/  S2R R5, SR_TID.Y ;  /* 0x0000000000057919 */ /* 0x000eec0000002200 */
[----:B------:R-:W3:Y:S01]  /*0050*/  LDC R2, c[0x0][0x364] ;  /* 0x0000d900ff027b82 */ /* 0x000ee20000000800 */
[----:B------:R-:W1:Y:S07]  /*0060*/  LDCU UR5, c[0x0][0x360] ;  /* 0x00006c00ff0577ac */ /* 0x000e6e0008000800 */
[----:B------:R-:W3:Y:S08]  /*0070*/  S2UR UR6, SR_CTAID.Y ;  /* 0x00000000000679c3 */ /* 0x000ef00000002600 */
[----:B------:R-:W4:Y:S01]  /*0080*/  LDC R0, c[0x0][0x3a4] ;  /* 0x0000e900ff007b82 */ /* 0x000f220000000800 */
[----:B-1----:R-:W-:-:S06]  /*0090*/  UIMAD UR4, UR4, UR5, URZ ;  /* 0x00000005040472a4 */ /* 0x002fcc000f8e02ff */
[----:B0-----:R-:W-:Y:S01]  /*00a0*/  IADD3 R3, PT, PT, R9, UR4, RZ ;  /* 0x0000000409037c10 */ /* 0x001fe2000fffe0ff */
[----:B---3--:R-:W-:-:S03]  /*00b0*/  IMAD R2, R2, UR6, R5 ;  /* 0x0000000602027c24 */ /* 0x008fc6000f8e0205 */
[----:B----4-:R-:W-:-:S04]  /*00c0*/  ISETP.GE.U32.AND P0, PT, R3, R0, PT ;  /* 0x000000000300720c */ /* 0x010fc80003f06070 */
[----:B--2---:R-:W-:-:S13]  /*00d0*/  ISETP.GE.U32.OR P0, PT, R2, UR7, P0 ;  /* 0x0000000702007c0c */ /* 0x004fda0008706470 */
[----:B------:R-:W-:Y:S05]  /*00e0*/  @P0 EXIT ;  /* 0x000000000000094d */ /* 0x000fea0003800000 */
[----:B------:R-:W0:Y:S01]  /*00f0*/  LDC R4, c[0x0][0x3a8] ;  /* 0x0000ea00ff047b82 */ /* 0x000e220000000800 */
[----:B------:R-:W1:Y:S01]  /*0100*/  LDCU.64 UR6, c[0x0][0x358] ;  /* 0x00006b00ff0677ac */ /* 0x000e620008000a00 */
[----:B------:R-:W-:Y:S01]  /*0110*/  HFMA2 R12, -RZ, RZ, 0, 0 ;  /* 0x00000000ff0c7431 */ /* 0x000fe200000001ff */
[----:B0-----:R-:W-:-:S13]  /*0120*/  ISETP.NE.AND P0, PT, R4, RZ, PT ;  /* 0x000000ff0400720c */ /* 0x001fda0003f05270 */
[----:B-1----:R-:W-:Y:S05]  /*0130*/  @!P0 BRA `(.L_x_1) ;  /* 0x0000000800548947 */ /* 0x002fea0003800000 */
[C---:B------:R-:W-:Y:S02]  /*0140*/  ISETP.GE.U32.AND P1, PT, R4.reuse, 0x8, PT ;  /* 0x000000080400780c */ /* 0x040fe40003f26070 */
[----:B------:R-:W-:Y:S02]  /*0150*/  LOP3.LUT R6, R4, 0x7, RZ, 0xc0, !PT ;  /* 0x0000000704067812 */ /* 0x000fe400078ec0ff */
[----:B------:R-:W-:Y:S02]  /*0160*/  MOV R12, RZ ;  /* 0x000000ff000c7202 */ /* 0x000fe40000000f00 */
[----:B------:R-:W-:Y:S02]  /*0170*/  ISETP.NE.AND P0, PT, R6, RZ, PT ;  /* 0x000000ff0600720c */ /* 0x000fe40003f05270 */
[----:B------:R-:W-:-:S05]  /*0180*/  MOV R7, RZ ;  /* 0x000000ff00077202 */ /* 0x000fca0000000f00 */
[----:B------:R-:W-:Y:S06]  /*0190*/  @!P1 BRA `(.L_x_2) ;  /* 0x0000000400289947 */ /* 0x000fec0003800000 */
[----:B------:R-:W0:Y:S01]  /*01a0*/  LDC R17, c[0x0][0x398] ;  /* 0x0000e600ff117b82 */ /* 0x000e220000000800 */
[----:B------:R-:W-:Y:S01]  /*01b0*/  LOP3.LUT R7, R4, 0xfffffff8, RZ, 0xc0, !PT ;  /* 0xfffffff804077812 */ /* 0x000fe200078ec0ff */
[C---:B------:R-:W-:Y:S01]  /*01c0*/  IMAD R11, R0.reuse, 0x3, R3 ;  /* 0x00000003000b7824 */ /* 0x040fe200078e0203 */
[C---:B------:R-:W-:Y:S01]  /*01d0*/  IADD3 R5, PT, PT, R0.reuse, UR4, R9 ;  /* 0x0000000400057c10 */ /* 0x040fe2000fffe009 */
[C-C-:B------:R-:W-:Y:S01]  /*01e0*/  IMAD R15, R0.reuse, 0x5, R3.reuse ;  /* 0x00000005000f7824 */ /* 0x140fe200078e0203 */
[CC--:B------:R-:W-:Y:S01]  /*01f0*/  LEA R9, R0.reuse, R3.reuse, 0x1 ;  /* 0x0000000300097211 */ /* 0x0c0fe200078e08ff */
[C-C-:B------:R-:W-:Y:S01]  /*0200*/  IMAD R25, R0.reuse, 0x6, R3.reuse ;  /* 0x0000000600197824 */ /* 0x140fe200078e0203 */
[CC--:B------:R-:W-:Y:S01]  /*0210*/  LEA R13, R0.reuse, R3.reuse, 0x2 ;  /* 0x00000003000d7211 */ /* 0x0c0fe200078e10ff */
[----:B------:R-:W-:Y:S01]  /*0220*/  IMAD R27, R0, 0x7, R3 ;  /* 0x00000007001b7824 */ /* 0x000fe200078e0203 */
[----:B------:R-:W-:Y:S02]  /*0230*/  MOV R12, RZ ;  /* 0x000000ff000c7202 */ /* 0x000fe40000000f00 */
[----:B------:R-:W-:-:S02]  /*0240*/  MOV R29, R3 ;  /* 0x00000003001d7202 */ /* 0x000fc40000000f00 */
[----:B------:R-:W-:Y:S01]  /*0250*/  IADD3 R10, PT, PT, -R7, RZ, RZ ;  /* 0x000000ff070a7210 */ /* 0x000fe20007ffe1ff */
[----:B0-----:R-:W-:-:S07]  /*0260*/  IMAD R8, R2, R17, 0x3 ;  /* 0x0000000302087424 */ /* 0x001fce00078e0211 */
.L_x_3:
[----:B------:R-:W0:Y:S01]  /*0270*/  LDC.64 R20, c[0x0][0x380] ;  /* 0x0000e000ff147b82 */ /* 0x000e220000000a00 */
[----:B------:R-:W-:-:S07]  /*0280*/  IADD3 R23, PT, PT, R8, -0x3, RZ ;  /* 0xfffffffd08177810 */ /* 0x000fce0007ffe0ff */
[----:B------:R-:W1:Y:S01]  /*0290*/  LDC.64 R16, c[0x0][0x388] ;  /* 0x0000e200ff107b82 */ /* 0x000e620000000a00 */
[----:B0-----:R-:W-:-:S06]  /*02a0*/  IMAD.WIDE.U32 R22, R23, 0x4, R20 ;  /* 0x0000000417167825 */ /* 0x001fcc00078e0014 */
[----:B------:R-:W2:Y:S01]  /*02b0*/  LDG.E R23, desc[UR6][R22.64] ;  /* 0x0000000616177981 */ /* 0x000ea2000c1e1900 */
[----:B-1----:R-:W-:-:S06]  /*02c0*/  IMAD.WIDE.U32 R18, R29, 0x4, R16 ;  /* 0x000000041d127825 */ /* 0x002fcc00078e0010 */
[----:B------:R-:W2:Y:S01]  /*02d0*/  LDG.E R18, desc[UR6][R18.64] ;  /* 0x0000000612127981 */ /* 0x000ea2000c1e1900 */
[C---:B------:R-:W-:Y:S02]  /*02e0*/  IADD3 R14, PT, PT, R8.reuse, -0x2, RZ ;  /* 0xfffffffe080e7810 */ /* 0x040fe40007ffe0ff */
[----:B------:R-:W-:Y:S01]  /*02f0*/  IADD3 R24, PT, PT, R8, -0x1, RZ ;  /* 0xffffffff08187810 */ /* 0x000fe20007ffe0ff */
[----:B--2---:R-:W-:Y:S02]  /*0300*/  FFMA R12, R23, R18, R12 ;  /* 0x00000012170c7223 */ /* 0x004fe4000000000c */
[----:B------:R-:W-:-:S04]  /*0310*/  IMAD.WIDE.U32 R18, R14, 0x4, R20 ;  /* 0x000000040e127825 */ /* 0x000fc800078e0014 */
[----:B------:R-:W-:Y:S01]  /*0320*/  IMAD.WIDE.U32 R22, R5, 0x4, R16 ;  /* 0x0000000405167825 */ /* 0x000fe200078e0010 */
[----:B------:R0:W2:Y:S04]  /*0330*/  LDG.E R14, desc[UR6][R18.64] ;  /* 0x00000006120e7981 */ /* 0x0000a8000c1e1900 */
[----:B------:R1:W2:Y:S01]  /*0340*/  LDG.E R26, desc[UR6][R22.64] ;  /* 0x00000006161a7981 */ /* 0x0002a2000c1e1900 */
[----:B0-----:R-:W-:-:S04]  /*0350*/  IMAD.WIDE.U32 R18, R24, 0x4, R20 ;  /* 0x0000000418127825 */ /* 0x001fc800078e0014 */
[----:B-1----:R-:W-:Y:S01]  /*0360*/  IMAD.WIDE.U32 R22, R9, 0x4, R16 ;  /* 0x0000000409167825 */ /* 0x002fe200078e0010 */
[----:B------:R0:W3:Y:S04]  /*0370*/  LDG.E R24, desc[UR6][R18.64] ;  /* 0x0000000612187981 */ /* 0x0000e8000c1e1900 */
[----:B------:R1:W3:Y:S01]  /*0380*/  LDG.E R28, desc[UR6][R22.64] ;  /* 0x00000006161c7981 */ /* 0x0002e2000c1e1900 */
[----:B0-----:R-:W-:-:S04]  /*0390*/  IMAD.WIDE.U32 R18, R8, 0x4, R20 ;  /* 0x0000000408127825 */ /* 0x001fc800078e0014 */
[----:B-1----:R-:W-:-:S04]  /*03a0*/  IMAD.WIDE.U32 R22, R11, 0x4, R16 ;  /* 0x000000040b167825 */ /* 0x002fc800078e0010 */
[----:B--2---:R-:W-:Y:S02]  /*03b0*/  FFMA R12, R14, R26, R12 ;  /* 0x0000001a0e0c7223 */ /* 0x004fe4000000000c */
[----:B------:R-:W2:Y:S04]  /*03c0*/  LDG.E R14, desc[UR6][R18.64] ;  /* 0x00000006120e7981 */ /* 0x000ea8000c1e1900 */
[----:B------:R0:W2:Y:S01]  /*03d0*/  LDG.E R26, desc[UR6][R22.64] ;  /* 0x00000006161a7981 */ /* 0x0000a2000c1e1900 */
[----:B---3--:R-:W-:Y:S01]  /*03e0*/  FFMA R12, R24, R28, R12 ;  /* 0x0000001c180c7223 */ /* 0x008fe2000000000c */
[----:B------:R-:W-:Y:S01]  /*03f0*/  IADD3 R24, PT, PT, R8, 0x1, RZ ;  /* 0x0000000108187810 */ /* 0x000fe20007ffe0ff */
[----:B0-----:R-:W-:-:S04]  /*0400*/  IMAD.WIDE.U32 R22, R13, 0x4, R16 ;  /* 0x000000040d167825 */ /* 0x001fc800078e0010 */
[----:B------:R-:W-:Y:S01]  /*0410*/  IMAD.WIDE.U32 R18, R24, 0x4, R20 ;  /* 0x0000000418127825 */ /* 0x000fe200078e0014 */
[----:B------:R-:W3:Y:S04]  /*0420*/  LDG.E R28, desc[UR6][R22.64] ;  /* 0x00000006161c7981 */ /* 0x000ee8000c1e1900 */
[----:B------:R0:W3:Y:S01]  /*0430*/  LDG.E R24, desc[UR6][R18.64] ;  /* 0x0000000612187981 */ /* 0x0000e2000c1e1900 */
[----:B--2---:R-:W-:Y:S01]  /*0440*/  FFMA R12, R14, R26, R12 ;  /* 0x0000001a0e0c7223 */ /* 0x004fe2000000000c */
[C---:B------:R-:W-:Y:S02]  /*0450*/  IADD3 R26, PT, PT, R8.reuse, 0x3, RZ ;  /* 0x00000003081a7810 */ /* 0x040fe40007ffe0ff */
[----:B------:R-:W-:-:S03]  /*0460*/  IADD3 R14, PT, PT, R8, 0x2, RZ ;  /* 0x00000002080e7810 */ /* 0x000fc60007ffe0ff */
[----:B0-----:R-:W-:Y:S01]  /*0470*/  IMAD.WIDE.U32 R18, R26, 0x4, R20 ;  /* 0x000000041a127825 */ /* 0x001fe200078e0014 */
[----:B------:R-:W-:-:S03]  /*0480*/  IADD3 R26, PT, PT, R8, 0x4, RZ ;  /* 0x00000004081a7810 */ /* 0x000fc60007ffe0ff */
[--C-:B------:R-:W-:Y:S02]  /*0490*/  IMAD.WIDE.U32 R22, R14, 0x4, R20.reuse ;  /* 0x000000040e167825 */ /* 0x100fe400078e0014 */
[----:B------:R0:W2:Y:S02]  /*04a0*/  LDG.E R14, desc[UR6][R18.64] ;  /* 0x00000006120e7981 */ /* 0x0000a4000c1e1900 */
[----:B------:R-:W-:-:S04]  /*04b0*/  IMAD.WIDE.U32 R20, R26, 0x4, R20 ;  /* 0x000000041a147825 */ /* 0x000fc800078e0014 */
[----:B---3--:R-:W-:Y:S02]  /*04c0*/  FFMA R12, R24, R28, R12 ;  /* 0x0000001c180c7223 */ /* 0x008fe4000000000c */
[----:B------:R-:W3:Y:S01]  /*04d0*/  LDG.E R21, desc[UR6][R20.64] ;  /* 0x0000000614157981 */ /* 0x000ee2000c1e1900 */
[----:B0-----:R-:W-:-:S03]  /*04e0*/  IMAD.WIDE.U32 R18, R15, 0x4, R16 ;  /* 0x000000040f127825 */ /* 0x001fc600078e0010 */
[----:B------:R0:W4:Y:S04]  /*04f0*/  LDG.E R24, desc[UR6][R22.64] ;  /* 0x0000000616187981 */ /* 0x000128000c1e1900 */
[----:B------:R-:W4:Y:S01]  /*0500*/  LDG.E R26, desc[UR6][R18.64] ;  /* 0x00000006121a7981 */ /* 0x000f22000c1e1900 */
[----:B0-----:R-:W-:-:S04]  /*0510*/  IMAD.WIDE.U32 R22, R25, 0x4, R16 ;  /* 0x0000000419167825 */ /* 0x001fc800078e0010 */
[----:B------:R-:W-:Y:S01]  /*0520*/  IMAD.WIDE.U32 R16, R27, 0x4, R16 ;  /* 0x000000041b107825 */ /* 0x000fe200078e0010 */
[----:B------:R-:W2:Y:S05]  /*0530*/  LDG.E R28, desc[UR6][R22.64] ;  /* 0x00000006161c7981 */ /* 0x000eaa000c1e1900 */
[----:B------:R-:W3:Y:S01]  /*0540*/  LDG.E R16, desc[UR6][R16.64] ;  /* 0x0000000610107981 */ /* 0x000ee2000c1e1900 */
[----:B------:R-:W-:-:S04]  /*0550*/  IADD3 R10, PT, PT, R10, 0x8, RZ ;  /* 0x000000080a0a7810 */ /* 0x000fc80007ffe0ff */
[----:B------:R-:W-:Y:S02]  /*0560*/  ISETP.NE.AND P1, PT, R10, RZ, PT ;  /* 0x000000ff0a00720c */ /* 0x000fe40003f25270 */
[----:B------:R-:W-:Y:S02]  /*0570*/  IADD3 R8, PT, PT, R8, 0x8, RZ ;  /* 0x0000000808087810 */ /* 0x000fe40007ffe0ff */
[C---:B------:R-:W-:Y:S02]  /*0580*/  LEA R5, R0.reuse, R5, 0x3 ;  /* 0x0000000500057211 */ /* 0x040fe400078e18ff */
[C---:B------:R-:W-:Y:S02]  /*0590*/  LEA R9, R0.reuse, R9, 0x3 ;  /* 0x0000000900097211 */ /* 0x040fe400078e18ff */
[C---:B------:R-:W-:Y:S02]  /*05a0*/  LEA R11, R0.reuse, R11, 0x3 ;  /* 0x0000000b000b7211 */ /* 0x040fe400078e18ff */
[----:B------:R-:W-:-:S02]  /*05b0*/  LEA R13, R0, R13, 0x3 ;  /* 0x0000000d000d7211 */ /* 0x000fc400078e18ff */
[C---:B------:R-:W-:Y:S02]  /*05c0*/  LEA R15, R0.reuse, R15, 0x3 ;  /* 0x0000000f000f7211 */ /* 0x040fe400078e18ff */
[C---:B------:R-:W-:Y:S02]  /*05d0*/  LEA R25, R0.reuse, R25, 0x3 ;  /* 0x0000001900197211 */ /* 0x040fe400078e18ff */
[C---:B------:R-:W-:Y:S02]  /*05e0*/  LEA R27, R0.reuse, R27, 0x3 ;  /* 0x0000001b001b7211 */ /* 0x040fe400078e18ff */
[----:B------:R-:W-:Y:S01]  /*05f0*/  LEA R29, R0, R29, 0x3 ;  /* 0x0000001d001d7211 */ /* 0x000fe200078e18ff */
[----:B----4-:R-:W-:-:S04]  /*0600*/  FFMA R12, R24, R26, R12 ;  /* 0x0000001a180c7223 */ /* 0x010fc8000000000c */
[----:B--2---:R-:W-:-:S04]  /*0610*/  FFMA R12, R14, R28, R12 ;  /* 0x0000001c0e0c7223 */ /* 0x004fc8000000000c */
[----:B---3--:R-:W-:Y:S01]  /*0620*/  FFMA R12, R21, R16, R12 ;  /* 0x00000010150c7223 */ /* 0x008fe2000000000c */
[----:B------:R-:W-:Y:S06]  /*0630*/  @P1 BRA `(.L_x_3) ;  /* 0xfffffffc000c1947 */ /* 0x000fec000383ffff */
.L_x_2:
[----:B------:R-:W-:Y:S05]  /*0640*/  @!P0 BRA `(.L_x_1) ;  /* 0x0000000400108947 */ /* 0x000fea0003800000 */
[----:B------:R-:W-:Y:S02]  /*0650*/  ISETP.GE.U32.AND P0, PT, R6, 0x4, PT ;  /* 0x000000040600780c */ /* 0x000fe40003f06070 */
[----:B------:R-:W-:-:S04]  /*0660*/  LOP3.LUT R13, R4, 0x3, RZ, 0xc0, !PT ;  /* 0x00000003040d7812 */ /* 0x000fc800078ec0ff */
[----:B------:R-:W-:-:S07]  /*0670*/  ISETP.NE.AND P1, PT, R13, RZ, PT ;  /* 0x000000ff0d00720c */ /* 0x000fce0003f25270 */
[----:B------:R-:W-:Y:S06]  /*0680*/  @!P0 BRA `(.L_x_4) ;  /* 0x0000000000808947 */ /* 0x000fec0003800000 */
[----:B------:R-:W0:Y:S01]  /*0690*/  LDC.64 R8, c[0x0][0x388] ;  /* 0x0000e200ff087b82 */ /* 0x000e220000000a00 */
[----:B------:R-:W1:Y:S01]  /*06a0*/  LDCU UR5, c[0x0][0x398] ;  /* 0x00007300ff0577ac */ /* 0x000e620008000800 */
[----:B------:R-:W-:-:S06]  /*06b0*/  IMAD R17, R7, R0, R3 ;  /* 0x0000000007117224 */ /* 0x000fcc00078e0203 */
[----:B------:R-:W2:Y:S01]  /*06c0*/  LDC.64 R10, c[0x0][0x380] ;  /* 0x0000e000ff0a7b82 */ /* 0x000ea20000000a00 */
[----:B-1----:R-:W-:Y:S02]  /*06d0*/  IMAD R15, R2, UR5, R7 ;  /* 0x00000005020f7c24 */ /* 0x002fe4000f8e0207 */
[----:B0-----:R-:W-:-:S03]  /*06e0*/  IMAD.WIDE.U32 R20, R17, 0x4, R8 ;  /* 0x0000000411147825 */ /* 0x001fc600078e0008 */
[----:B------:R-:W-:Y:S02]  /*06f0*/  IADD3 R23, PT, PT, R15, 0x1, RZ ;  /* 0x000000010f177810 */ /* 0x000fe40007ffe0ff */
[-C--:B------:R-:W-:Y:S02]  /*0700*/  IADD3 R17, PT, PT, R17, R0.reuse, RZ ;  /* 0x0000000011117210 */ /* 0x080fe40007ffe0ff */
[C---:B------:R-:W-:Y:S01]  /*0710*/  IADD3 R27, PT, PT, R15.reuse, 0x2, RZ ;  /* 0x000000020f1b7810 */ /* 0x040fe20007ffe0ff */
[----:B------:R-:W3:Y:S01]  /*0720*/  LDG.E R20, desc[UR6][R20.64] ;  /* 0x0000000614147981 */ /* 0x000ee2000c1e1900 */
[--C-:B--2---:R-:W-:Y:S01]  /*0730*/  IMAD.WIDE.U32 R24, R15, 0x4, R10.reuse ;  /* 0x000000040f187825 */ /* 0x104fe200078e000a */
[----:B------:R-:W-:Y:S02]  /*0740*/  IADD3 R29, PT, PT, R17, R0, RZ ;  /* 0x00000000111d7210 */ /* 0x000fe40007ffe0ff */
[----:B------:R-:W-:Y:S01]  /*0750*/  IADD3 R6, PT, PT, R15, 0x3, RZ ;  /* 0x000000030f067810 */ /* 0x000fe20007ffe0ff */
[----:B------:R-:W-:Y:S01]  /*0760*/  IMAD.WIDE.U32 R22, R23, 0x4, R10 ;  /* 0x0000000417167825 */ /* 0x000fe200078e000a */
[----:B------:R-:W3:Y:S03]  /*0770*/  LDG.E R5, desc[UR6][R24.64] ;  /* 0x0000000618057981 */ /* 0x000ee6000c1e1900 */
[----:B------:R-:W-:-:S02]  /*0780*/  IMAD.WIDE.U32 R18, R17, 0x4, R8 ;  /* 0x0000000411127825 */ /* 0x000fc400078e0008 */
[----:B------:R-:W2:Y:S02]  /*0790*/  LDG.E R22, desc[UR6][R22.64] ;  /* 0x0000000616167981 */ /* 0x000ea4000c1e1900 */
[----:B------:R-:W-:Y:S01]  /*07a0*/  IMAD.WIDE.U32 R14, R27, 0x4, R10 ;  /* 0x000000041b0e7825 */ /* 0x000fe200078e000a */
[C---:B------:R-:W-:Y:S01]  /*07b0*/  IADD3 R27, PT, PT, R29.reuse, R0, RZ ;  /* 0x000000001d1b7210 */ /* 0x040fe20007ffe0ff */
[----:B------:R-:W2:Y:S02]  /*07c0*/  LDG.E R19, desc[UR6][R18.64] ;  /* 0x0000000612137981 */ /* 0x000ea4000c1e1900 */
[----:B------:R-:W-:Y:S02]  /*07d0*/  IMAD.WIDE.U32 R16, R29, 0x4, R8 ;  /* 0x000000041d107825 */ /* 0x000fe400078e0008 */
[----:B------:R-:W4:Y:S02]  /*07e0*/  LDG.E R14, desc[UR6][R14.64] ;  /* 0x000000060e0e7981 */ /* 0x000f24000c1e1900 */
[----:B------:R-:W-:-:S02]  /*07f0*/  IMAD.WIDE.U32 R10, R6, 0x4, R10 ;  /* 0x00000004060a7825 */ /* 0x000fc400078e000a */
[----:B------:R-:W4:Y:S02]  /*0800*/  LDG.E R16, desc[UR6][R16.64] ;  /* 0x0000000610107981 */ /* 0x000f24000c1e1900 */
[----:B------:R-:W-:Y:S02]  /*0810*/  IMAD.WIDE.U32 R8, R27, 0x4, R8 ;  /* 0x000000041b087825 */ /* 0x000fe400078e0008 */
[----:B------:R-:W5:Y:S04]  /*0820*/  LDG.E R10, desc[UR6][R10.64] ;  /* 0x000000060a0a7981 */ /* 0x000f68000c1e1900 */
[----:B------:R-:W5:Y:S01]  /*0830*/  LDG.E R8, desc[UR6][R8.64] ;  /* 0x0000000608087981 */ /* 0x000f62000c1e1900 */
[----:B------:R-:W-:Y:S01]  /*0840*/  IADD3 R7, PT, PT, R7, 0x4, RZ ;  /* 0x0000000407077810 */ /* 0x000fe20007ffe0ff */
[----:B---3--:R-:W-:-:S04]  /*0850*/  FFMA R5, R5, R20, R12 ;  /* 0x0000001405057223 */ /* 0x008fc8000000000c */
[----:B--2---:R-:W-:-:S04]  /*0860*/  FFMA R5, R22, R19, R5 ;  /* 0x0000001316057223 */ /* 0x004fc80000000005 */
[----:B----4-:R-:W-:-:S04]  /*0870*/  FFMA R5, R14, R16, R5 ;  /* 0x000000100e057223 */ /* 0x010fc80000000005 */
[----:B-----5:R-:W-:-:S07]  /*0880*/  FFMA R12, R10, R8, R5 ;  /* 0x000000080a0c7223 */ /* 0x020fce0000000005 */
.L_x_4:
[----:B------:R-:W-:Y:S05]  /*0890*/  @!P1 BRA `(.L_x_1) ;  /* 0x00000000007c9947 */ /* 0x000fea0003800000 */
[----:B------:R-:W-:Y:S01]  /*08a0*/  ISETP.NE.AND P0, PT, R13, 0x1, PT ;  /* 0x000000010d00780c */ /* 0x000fe20003f05270 */
[----:B------:R-:W0:Y:S01]  /*08b0*/  LDC.64 R10, c[0x0][0x388] ;  /* 0x0000e200ff0a7b82 */ /* 0x000e220000000a00 */
[----:B------:R-:W-:-:S04]  /*08c0*/  LOP3.LUT R4, R4, 0x1, RZ, 0xc0, !PT ;  /* 0x0000000104047812 */ /* 0x000fc800078ec0ff */
[----:B------:R-:W-:-:S03]  /*08d0*/  ISETP.NE.U32.AND P1, PT, R4, 0x1, PT ;  /* 0x000000010400780c */ /* 0x000fc60003f25070 */
[----:B------:R-:W1:Y:S04]  /*08e0*/  LDC.64 R16, c[0x0][0x380] ;  /* 0x0000e000ff107b82 */ /* 0x000e680000000a00 */
[----:B------:R-:W-:-:S04]  /*08f0*/  @P0 IMAD R15, R7, R0, R3 ;  /* 0x00000000070f0224 */ /* 0x000fc800078e0203 */
[----:B------:R-:W2:Y:S01]  /*0900*/  @P0 LDC R6, c[0x0][0x398] ;  /* 0x0000e600ff060b82 */ /* 0x000ea20000000800 */
[----:B------:R-:W-:-:S07]  /*0910*/  @P0 IADD3 R23, PT, PT, R15, R0, RZ ;  /* 0x000000000f170210 */ /* 0x000fce0007ffe0ff */
[----:B------:R-:W3:Y:S08]  /*0920*/  @!P1 LDC R20, c[0x0][0x398] ;  /* 0x0000e600ff149b82 */ /* 0x000ef00000000800 */
[----:B------:R-:W4:Y:S08]  /*0930*/  LDC.64 R8, c[0x0][0x380] ;  /* 0x0000e000ff087b82 */ /* 0x000f300000000a00 */
[----:B------:R-:W5:Y:S01]  /*0940*/  LDC.64 R4, c[0x0][0x388] ;  /* 0x0000e200ff047b82 */ /* 0x000f620000000a00 */
[----:B--2---:R-:W-:Y:S01]  /*0950*/  @P0 IMAD R13, R2, R6, R7 ;  /* 0x00000006020d0224 */ /* 0x004fe200078e0207 */
[----:B------:R-:W-:Y:S01]  /*0960*/  @P0 IADD3 R7, PT, PT, R7, 0x2, RZ ;  /* 0x0000000207070810 */ /* 0x000fe20007ffe0ff */
[----:B0-----:R-:W-:-:S03]  /*0970*/  @P0 IMAD.WIDE.U32 R14, R15, 0x4, R10 ;  /* 0x000000040f0e0825 */ /* 0x001fc600078e000a */
[C---:B------:R-:W-:Y:S01]  /*0980*/  @P0 IADD3 R21, PT, PT, R13.reuse, 0x1, RZ ;  /* 0x000000010d150810 */ /* 0x040fe20007ffe0ff */
[--C-:B-1----:R-:W-:Y:S02]  /*0990*/  @P0 IMAD.WIDE.U32 R18, R13, 0x4, R16.reuse ;  /* 0x000000040d120825 */ /* 0x102fe400078e0010 */
[----:B------:R-:W2:Y:S02]  /*09a0*/  @P0 LDG.E R14, desc[UR6][R14.64] ;  /* 0x000000060e0e0981 */ /* 0x000ea4000c1e1900 */
[----:B------:R-:W-:Y:S02]  /*09b0*/  @P0 IMAD.WIDE.U32 R16, R21, 0x4, R16 ;  /* 0x0000000415100825 */ /* 0x000fe400078e0010 */
[----:B------:R-:W2:Y:S02]  /*09c0*/  @P0 LDG.E R13, desc[UR6][R18.64] ;  /* 0x00000006120d0981 */ /* 0x000ea4000c1e1900 */
[----:B---3--:R-:W-:Y:S02]  /*09d0*/  @!P1 IMAD R21, R2, R20, R7 ;  /* 0x0000001402159224 */ /* 0x008fe400078e0207 */
[----:B------:R-:W-:Y:S01]  /*09e0*/  @P0 IMAD.WIDE.U32 R10, R23, 0x4, R10 ;  /* 0x00000004170a0825 */ /* 0x000fe200078e000a */
[----:B------:R-:W3:Y:S03]  /*09f0*/  @P0 LDG.E R16, desc[UR6][R16.64] ;  /* 0x0000000610100981 */ /* 0x000ee6000c1e1900 */
[----:B------:R-:W-:-:S02]  /*0a00*/  @!P1 IMAD R7, R7, R0, R3 ;  /* 0x0000000007079224 */ /* 0x000fc400078e0203 */
[----:B----4-:R-:W-:Y:S01]  /*0a10*/  @!P1 IMAD.WIDE.U32 R8, R21, 0x4, R8 ;  /* 0x0000000415089825 */ /* 0x010fe200078e0008 */
[----:B------:R-:W3:Y:S03]  /*0a20*/  @P0 LDG.E R10, desc[UR6][R10.64] ;  /* 0x000000060a0a0981 */ /* 0x000ee6000c1e1900 */
[----:B-----5:R-:W-:Y:S02]  /*0a30*/  @!P1 IMAD.WIDE.U32 R4, R7, 0x4, R4 ;  /* 0x0000000407049825 */ /* 0x020fe400078e0004 */
[----:B------:R-:W4:Y:S04]  /*0a40*/  @!P1 LDG.E R9, desc[UR6][R8.64] ;  /* 0x0000000608099981 */ /* 0x000f28000c1e1900 */
[----:B------:R-:W4:Y:S01]  /*0a50*/  @!P1 LDG.E R4, desc[UR6][R4.64] ;  /* 0x0000000604049981 */ /* 0x000f22000c1e1900 */
[----:B--2---:R-:W-:-:S04]  /*0a60*/  @P0 FFMA R13, R13, R14, R12 ;  /* 0x0000000e0d0d0223 */ /* 0x004fc8000000000c */
[----:B---3--:R-:W-:-:S04]  /*0a70*/  @P0 FFMA R12, R16, R10, R13 ;  /* 0x0000000a100c0223 */ /* 0x008fc8000000000d */
[----:B----4-:R-:W-:-:S07]  /*0a80*/  @!P1 FFMA R12, R9, R4, R12 ;  /* 0x00000004090c9223 */ /* 0x010fce000000000c */
.L_x_1:
[----:B------:R-:W0:Y:S01]  /*0a90*/  LDC.64 R4, c[0x0][0x390] ;  /* 0x0000e400ff047b82 */ /* 0x000e220000000a00 */
[----:B------:R-:W-:-:S04]  /*0aa0*/  IMAD R3, R2, R0, R3 ;  /* 0x0000000002037224 */ /* 0x000fc800078e0203 */
[----:B0-----:R-:W-:-:S05]  /*0ab0*/  IMAD.WIDE.U32 R2, R3, 0x4, R4 ;  /* 0x0000000403027825 */ /* 0x001fca00078e0004 */
[----:B------:R-:W-:Y:S01]  /*0ac0*/  STG.E desc[UR6][R2.64], R12 ;  /* 0x0000000c02007986 */ /* 0x000fe2000c101906 */
[----:B------:R-:W-:Y:S05]  /*0ad0*/  EXIT ;  /* 0x000000000000794d */ /* 0x000fea0003800000 */
.L_x_5:
        /* <DEDUP_REMOVED lines=10> */
.L_x_7:


//--------------------- .nv.shared.reserved.0     --------------------------
	.section	.nv.shared.reserved.0,"aw",@nobits
	.weak		__nv_reservedSMEM_offset_0_alias
	.size		__nv_reservedSMEM_offset_0_alias, 0, 64
	.other		__nv_reservedSMEM_offset_0_alias,@"STO_CUDA_RESERVED_SHARED STV_DEFAULT"
__nv_reservedSMEM_offset_0_alias:
	.zero		0
	.zero		64


//--------------------- .nv.constant0._Z21floatArrScalingKernelPffi --------------------------
	.section	.nv.constant0._Z21floatArrScalingKernelPffi,"a",@progbits
	.sectionflags	@""
	.align	4
.nv.constant0._Z21floatArrScalingKernelPffi:
	.zero		912


//--------------------- .nv.constant0._Z15matrixMulKernelPfS_S_4dim3S0_ --------------------------
	.section	.nv.constant0._Z15matrixMulKernelPfS_S_4dim3S0_,"a",@progbits
	.sectionflags	@""
	.align	4
.nv.constant0._Z15matrixMulKernelPfS_S_4dim3S0_:
	.zero		944


//--------------------- SYMBOLS --------------------------

	.type		.nv.reservedSmem.offset0,@object
	.size		.nv.reservedSmem.offset0,0x4
